//
// Generated by NVIDIA NVVM Compiler
//
// Compiler Build ID: CL-36424714
// Cuda compilation tools, release 13.0, V13.0.88
// Based on NVVM 20.0.0
//

.version 9.0
.target sm_100
.address_size 64

	// .globl	_Z9iterationPPPdS1_S1_iiS_

.visible .entry _Z9iterationPPPdS1_S1_iiS_(
	.param .u64 .ptr .align 1 _Z9iterationPPPdS1_S1_iiS__param_0,
	.param .u64 .ptr .align 1 _Z9iterationPPPdS1_S1_iiS__param_1,
	.param .u64 .ptr .align 1 _Z9iterationPPPdS1_S1_iiS__param_2,
	.param .u32 _Z9iterationPPPdS1_S1_iiS__param_3,
	.param .u32 _Z9iterationPPPdS1_S1_iiS__param_4,
	.param .u64 .ptr .align 1 _Z9iterationPPPdS1_S1_iiS__param_5
)
{
	.reg .pred 	%p<4>;
	.reg .b32 	%r<20>;
	.reg .b64 	%rd<32>;
	.reg .b64 	%fd<23>;

	ld.param.u64 	%rd1, [_Z9iterationPPPdS1_S1_iiS__param_1];
	ld.param.u64 	%rd2, [_Z9iterationPPPdS1_S1_iiS__param_2];
	ld.param.u32 	%r5, [_Z9iterationPPPdS1_S1_iiS__param_3];
	ld.param.u64 	%rd3, [_Z9iterationPPPdS1_S1_iiS__param_5];
	mov.u32 	%r6, %tid.x;
	mov.u32 	%r7, %ctaid.x;
	mov.u32 	%r8, %ntid.x;
	mad.lo.s32 	%r1, %r7, %r8, %r6;
	add.s32 	%r9, %r1, 1;
	mov.u32 	%r10, %tid.y;
	mov.u32 	%r11, %ctaid.y;
	mov.u32 	%r12, %ntid.y;
	mad.lo.s32 	%r13, %r11, %r12, %r10;
	mov.u32 	%r14, %tid.z;
	mov.u32 	%r15, %ctaid.z;
	mov.u32 	%r16, %ntid.z;
	mad.lo.s32 	%r17, %r15, %r16, %r14;
	setp.gt.s32 	%p1, %r9, %r5;
	max.s32 	%r18, %r13, %r17;
	setp.ge.s32 	%p2, %r18, %r5;
	or.pred  	%p3, %p2, %p1;
	@%p3 bra 	$L__BB0_2;
	cvta.to.global.u64 	%rd4, %rd1;
	cvta.to.global.u64 	%rd5, %rd2;
	cvta.to.global.u64 	%rd6, %rd3;
	add.s32 	%r19, %r5, 1;
	cvt.rn.f64.u32 	%fd1, %r19;
	mov.f64 	%fd2, 0d4000000000000000;
	div.rn.f64 	%fd3, %fd2, %fd1;
	mul.f64 	%fd4, %fd3, %fd3;
	mul.wide.s32 	%rd7, %r1, 8;
	add.s64 	%rd8, %rd4, %rd7;
	ld.global.u64 	%rd9, [%rd8+8];
	mul.wide.u32 	%rd10, %r13, 8;
	add.s64 	%rd11, %rd9, %rd10;
	ld.u64 	%rd12, [%rd11+8];
	mul.wide.u32 	%rd13, %r17, 8;
	add.s64 	%rd14, %rd12, %rd13;
	ld.f64 	%fd5, [%rd14+8];
	ld.global.u64 	%rd15, [%rd8];
	add.s64 	%rd16, %rd15, %rd10;
	ld.u64 	%rd17, [%rd16+8];
	add.s64 	%rd18, %rd17, %rd13;
	ld.f64 	%fd6, [%rd18+8];
	ld.global.u64 	%rd19, [%rd8+16];
	add.s64 	%rd20, %rd19, %rd10;
	ld.u64 	%rd21, [%rd20+8];
	add.s64 	%rd22, %rd21, %rd13;
	ld.f64 	%fd7, [%rd22+8];
	add.f64 	%fd8, %fd6, %fd7;
	ld.u64 	%rd23, [%rd11];
	add.s64 	%rd24, %rd23, %rd13;
	ld.f64 	%fd9, [%rd24+8];
	add.f64 	%fd10, %fd8, %fd9;
	ld.u64 	%rd25, [%rd11+16];
	add.s64 	%rd26, %rd25, %rd13;
	ld.f64 	%fd11, [%rd26+8];
	add.f64 	%fd12, %fd10, %fd11;
	ld.f64 	%fd13, [%rd14];
	add.f64 	%fd14, %fd12, %fd13;
	ld.f64 	%fd15, [%rd14+16];
	add.f64 	%fd16, %fd14, %fd15;
	add.s64 	%rd27, %rd5, %rd7;
	ld.global.u64 	%rd28, [%rd27+8];
	add.s64 	%rd29, %rd28, %rd10;
	ld.u64 	%rd30, [%rd29+8];
	add.s64 	%rd31, %rd30, %rd13;
	ld.f64 	%fd17, [%rd31+8];
	fma.rn.f64 	%fd18, %fd4, %fd17, %fd16;
	mul.f64 	%fd19, %fd18, 0d3FC5555555555555;
	sub.f64 	%fd20, %fd19, %fd5;
	mul.f64 	%fd21, %fd20, %fd20;
	atom.global.add.f64 	%fd22, [%rd6], %fd21;
$L__BB0_2:
	ret;

}


// ===== COMPILED SASS (sm_100) =====

	.target	sm_100

	.elftype	@"ET_EXEC"


//--------------------- .note.nv.tkinfo           --------------------------
	.section	.note.nv.tkinfo,"",@"SHT_NOTE"
	.sectionflags	@"SHF_NOTE_NV_TKINFO"
	.tkinfo
        /*0018*/ 	.word	0x00000002
        /*0030*/ 	.string	""
        /*0030*/ 	.string	"ptxas"
        /*0030*/ 	.string	"Cuda compilation tools, release 13.0, V13.0.88"
        /*0030*/ 	.string	"Build cuda_13.0.r13.0/compiler.36424714_0"
        /*0030*/ 	.string	"-arch sm_100 -m 64 "



//--------------------- .note.nv.cuinfo           --------------------------
	.section	.note.nv.cuinfo,"",@"SHT_NOTE"
	.sectionflags	@"SHF_NOTE_NV_CUINFO"
        /*0018*/ 	.short	0x0002
        /*001a*/ 	.short	0x0064
        /*001c*/ 	.short	0x0082
	.zero		2


//--------------------- .nv.info                  --------------------------
	.section	.nv.info,"",@"SHT_CUDA_INFO"
	.align	4


	//----- nvinfo : EIATTR_REGCOUNT
	.align		4
        /*0000*/ 	.byte	0x04, 0x2f
        /*0002*/ 	.short	(.L_1 - .L_0)
	.align		4
.L_0:
        /*0004*/ 	.word	index@(_Z9iterationPPPdS1_S1_iiS_)
        /*0008*/ 	.word	0x00000018


	//----- nvinfo : EIATTR_FRAME_SIZE
	.align		4
.L_1:
        /*000c*/ 	.byte	0x04, 0x11
        /*000e*/ 	.short	(.L_3 - .L_2)
	.align		4
.L_2:
        /*0010*/ 	.word	index@($__internal_0_$__cuda_sm20_div_rn_f64_full)
        /*0014*/ 	.word	0x00000000


	//----- nvinfo : EIATTR_FRAME_SIZE
	.align		4
.L_3:
        /*0018*/ 	.byte	0x04, 0x11
        /*001a*/ 	.short	(.L_5 - .L_4)
	.align		4
.L_4:
        /*001c*/ 	.word	index@(_Z9iterationPPPdS1_S1_iiS_)
        /*0020*/ 	.word	0x00000000


	//----- nvinfo : EIATTR_MIN_STACK_SIZE
	.align		4
.L_5:
        /*0024*/ 	.byte	0x04, 0x12
        /*0026*/ 	.short	(.L_7 - .L_6)
	.align		4
.L_6:
        /*0028*/ 	.word	index@(_Z9iterationPPPdS1_S1_iiS_)
        /*002c*/ 	.word	0x00000000
.L_7:


//--------------------- .nv.compat                --------------------------
	.section	.nv.compat,"",@"SHT_CUDA_COMPAT_INFO"
	.align	4
        /*0000*/ 	.byte	0x02, 0x09, 0x00, 0x00, 0x02, 0x02, 0x01, 0x00, 0x02, 0x05, 0x05, 0x00, 0x03, 0x07, 0x01, 0x01
        /*0010*/ 	.byte	0x02, 0x03, 0x00, 0x00, 0x02, 0x06, 0x01, 0x00, 0x04, 0x0b, 0x08, 0x00, 0x01, 0x00, 0x00, 0x00
        /*0020*/ 	.byte	0x00, 0x00, 0x00, 0x00


//--------------------- .nv.info._Z9iterationPPPdS1_S1_iiS_ --------------------------
	.section	.nv.info._Z9iterationPPPdS1_S1_iiS_,"",@"SHT_CUDA_INFO"
	.sectionflags	@""
	.align	4


	//----- nvinfo : EIATTR_CUDA_API_VERSION
	.align		4
        /*0000*/ 	.byte	0x04, 0x37
        /*0002*/ 	.short	(.L_9 - .L_8)
.L_8:
        /*0004*/ 	.word	0x00000082


	//----- nvinfo : EIATTR_KPARAM_INFO
	.align		4
.L_9:
        /*0008*/ 	.byte	0x04, 0x17
        /*000a*/ 	.short	(.L_11 - .L_10)
.L_10:
        /*000c*/ 	.word	0x00000000
        /*0010*/ 	.short	0x0005
        /*0012*/ 	.short	0x0020
        /*0014*/ 	.byte	0x00, 0xf5, 0x21, 0x00


	//----- nvinfo : EIATTR_KPARAM_INFO
	.align		4
.L_11:
        /*0018*/ 	.byte	0x04, 0x17
        /*001a*/ 	.short	(.L_13 - .L_12)
.L_12:
        /*001c*/ 	.word	0x00000000
        /*0020*/ 	.short	0x0004
        /*0022*/ 	.short	0x001c
        /*0024*/ 	.byte	0x00, 0xf0, 0x11, 0x00


	//----- nvinfo : EIATTR_KPARAM_INFO
	.align		4
.L_13:
        /*0028*/ 	.byte	0x04, 0x17
        /*002a*/ 	.short	(.L_15 - .L_14)
.L_14:
        /*002c*/ 	.word	0x00000000
        /*0030*/ 	.short	0x0003
        /*0032*/ 	.short	0x0018
        /*0034*/ 	.byte	0x00, 0xf0, 0x11, 0x00


	//----- nvinfo : EIATTR_KPARAM_INFO
	.align		4
.L_15:
        /*0038*/ 	.byte	0x04, 0x17
        /*003a*/ 	.short	(.L_17 - .L_16)
.L_16:
        /*003c*/ 	.word	0x00000000
        /*0040*/ 	.short	0x0002
        /*0042*/ 	.short	0x0010
        /*0044*/ 	.byte	0x00, 0xf5, 0x21, 0x00


	//----- nvinfo : EIATTR_KPARAM_INFO
	.align		4
.L_17:
        /*0048*/ 	.byte	0x04, 0x17
        /*004a*/ 	.short	(.L_19 - .L_18)
.L_18:
        /*004c*/ 	.word	0x00000000
        /*0050*/ 	.short	0x0001
        /*0052*/ 	.short	0x0008
        /*0054*/ 	.byte	0x00, 0xf5, 0x21, 0x00


	//----- nvinfo : EIATTR_KPARAM_INFO
	.align		4
.L_19:
        /*0058*/ 	.byte	0x04, 0x17
        /*005a*/ 	.short	(.L_21 - .L_20)
.L_20:
        /*005c*/ 	.word	0x00000000
        /*0060*/ 	.short	0x0000
        /*0062*/ 	.short	0x0000
        /*0064*/ 	.byte	0x00, 0xf5, 0x21, 0x00


	//----- nvinfo : EIATTR_SPARSE_MMA_MASK
	.align		4
.L_21:
        /*0068*/ 	.byte	0x03, 0x50
        /*006a*/ 	.short	0x0000


	//----- nvinfo : EIATTR_MAXREG_COUNT
	.align		4
        /*006c*/ 	.byte	0x03, 0x1b
        /*006e*/ 	.short	0x00ff


	//----- nvinfo : EIATTR_MERCURY_ISA_VERSION
	.align		4
        /*0070*/ 	.byte	0x03, 0x5f
        /*0072*/ 	.short	0x0101


	//----- nvinfo : EIATTR_VRC_CTA_INIT_COUNT
	.align		4
        /*0074*/ 	.byte	0x02, 0x4a
	.zero		1
	.zero		1


	//----- nvinfo : EIATTR_EXIT_INSTR_OFFSETS
	.align		4
        /*0078*/ 	.byte	0x04, 0x1c
        /*007a*/ 	.short	(.L_23 - .L_22)


	//   ....[0]....
.L_22:
        /*007c*/ 	.word	0x00000120


	//   ....[1]....
        /*0080*/ 	.word	0x00000520


	//----- nvinfo : EIATTR_CRS_STACK_SIZE
	.align		4
.L_23:
        /*0084*/ 	.byte	0x04, 0x1e
        /*0086*/ 	.short	(.L_25 - .L_24)
.L_24:
        /*0088*/ 	.word	0x00000000


	//----- nvinfo : EIATTR_CBANK_PARAM_SIZE
	.align		4
.L_25:
        /*008c*/ 	.byte	0x03, 0x19
        /*008e*/ 	.short	0x0028


	//----- nvinfo : EIATTR_PARAM_CBANK
	.align		4
        /*0090*/ 	.byte	0x04, 0x0a
        /*0092*/ 	.short	(.L_27 - .L_26)
	.align		4
.L_26:
        /*0094*/ 	.word	index@(.nv.constant0._Z9iterationPPPdS1_S1_iiS_)
        /*0098*/ 	.short	0x0380
        /*009a*/ 	.short	0x0028


	//----- nvinfo : EIATTR_SW_WAR
	.align		4
.L_27:
        /*009c*/ 	.byte	0x04, 0x36
        /*009e*/ 	.short	(.L_29 - .L_28)
.L_28:
        /*00a0*/ 	.word	0x00000008
.L_29:


//--------------------- .nv.callgraph             --------------------------
	.section	.nv.callgraph,"",@"SHT_CUDA_CALLGRAPH"
	.align	4
	.sectionentsize	8
	.align		4
        /*0000*/ 	.word	0x00000000
	.align		4
        /*0004*/ 	.word	0xffffffff
	.align		4
        /*0008*/ 	.word	0x00000000
	.align		4
        /*000c*/ 	.word	0xfffffffe
	.align		4
        /*0010*/ 	.word	0x00000000
	.align		4
        /*0014*/ 	.word	0xfffffffd
	.align		4
        /*0018*/ 	.word	0x00000000
	.align		4
        /*001c*/ 	.word	0xfffffffc


//--------------------- .text._Z9iterationPPPdS1_S1_iiS_ --------------------------
	.section	.text._Z9iterationPPPdS1_S1_iiS_,"ax",@progbits
	.align	128
        .global         _Z9iterationPPPdS1_S1_iiS_
        .type           _Z9iterationPPPdS1_S1_iiS_,@function
        .size           _Z9iterationPPPdS1_S1_iiS_,(.L_x_5 - _Z9iterationPPPdS1_S1_iiS_)
        .other          _Z9iterationPPPdS1_S1_iiS_,@"STO_CUDA_ENTRY STV_DEFAULT"
_Z9iterationPPPdS1_S1_iiS_:
.text._Z9iterationPPPdS1_S1_iiS_:
[----:B------:R-:W-:Y:S01]  /*0000*/  LDC R1, c[0x0][0x37c] ;  /* 0x0000df00ff017b82 */ /* 0x000fe20000000800 */
[----:B------:R-:W0:Y:S07]  /*0010*/  S2R R4, SR_TID.X ;  /* 0x0000000000047919 */ /* 0x000e2e0000002100 */
[----:B------:R-:W0:Y:S01]  /*0020*/  S2UR UR5, SR_CTAID.X ;  /* 0x00000000000579c3 */ /* 0x000e220000002500 */
[----:B------:R-:W1:Y:S01]  /*0030*/  LDCU UR4, c[0x0][0x398] ;  /* 0x00007300ff0477ac */ /* 0x000e620008000800 */
[----:B------:R-:W2:Y:S01]  /*0040*/  S2R R5, SR_TID.Y ;  /* 0x0000000000057919 */ /* 0x000ea20000002200 */
[----:B------:R-:W3:Y:S05]  /*0050*/  S2R R2, SR_TID.Z ;  /* 0x0000000000027919 */ /* 0x000eea0000002300 */
[----:B------:R-:W0:Y:S08]  /*0060*/  LDC R3, c[0x0][0x360] ;  /* 0x0000d800ff037b82 */ /* 0x000e300000000800 */
[----:B------:R-:W2:Y:S08]  /*0070*/  S2UR UR6, SR_CTAID.Y ;  /* 0x00000000000679c3 */ /* 0x000eb00000002600 */
[----:B------:R-:W2:Y:S08]  /*0080*/  LDC R0, c[0x0][0x364] ;  /* 0x0000d900ff007b82 */ /* 0x000eb00000000800 */
[----:B------:R-:W3:Y:S01]  /*0090*/  S2UR UR7, SR_CTAID.Z ;  /* 0x00000000000779c3 */ /* 0x000ee20000002700 */
[----:B0-----:R-:W-:-:S07]  /*00a0*/  IMAD R4, R3, UR5, R4 ;  /* 0x0000000503047c24 */ /* 0x001fce000f8e0204 */
[----:B------:R-:W3:Y:S01]  /*00b0*/  LDC R7, c[0x0][0x368] ;  /* 0x0000da00ff077b82 */ /* 0x000ee20000000800 */
[----:B--2---:R-:W-:Y:S02]  /*00c0*/  IMAD R5, R0, UR6, R5 ;  /* 0x0000000600057c24 */ /* 0x004fe4000f8e0205 */
[----:B---3--:R-:W-:Y:S02]  /*00d0*/  IMAD R0, R7, UR7, R2 ;  /* 0x0000000707007c24 */ /* 0x008fe4000f8e0202 */
[----:B------:R-:W-:-:S05]  /*00e0*/  VIADD R2, R4, 0x1 ;  /* 0x0000000104027836 */ /* 0x000fca0000000000 */
[----:B-1----:R-:W-:Y:S02]  /*00f0*/  ISETP.GT.AND P0, PT, R2, UR4, PT ;  /* 0x0000000402007c0c */ /* 0x002fe4000bf04270 */
[----:B------:R-:W-:-:S04]  /*0100*/  VIMNMX R2, PT, PT, R5, R0, !PT ;  /* 0x0000000005027248 */ /* 0x000fc80007fe0100 */
[----:B------:R-:W-:-:S13]  /*0110*/  ISETP.GE.OR P0, PT, R2, UR4, P0 ;  /* 0x0000000402007c0c */ /* 0x000fda0008706670 */
[----:B------:R-:W-:Y:S05]  /*0120*/  @P0 EXIT ;  /* 0x000000000000094d */ /* 0x000fea0003800000 */
[----:B------:R-:W-:Y:S01]  /*0130*/  UIADD3 UR4, UPT, UPT, UR4, 0x1, URZ ;  /* 0x0000000104047890 */ /* 0x000fe2000fffe0ff */
[----:B------:R-:W-:-:S08]  /*0140*/  IMAD.MOV.U32 R2, RZ, RZ, 0x1 ;  /* 0x00000001ff027424 */ /* 0x000fd000078e00ff */
[----:B------:R-:W0:Y:S02]  /*0150*/  I2F.F64.U32 R6, UR4 ;  /* 0x0000000400067d12 */ /* 0x000e240008201800 */
[----:B------:R-:W1:Y:S06]  /*0160*/  LDCU.64 UR4, c[0x0][0x358] ;  /* 0x00006b00ff0477ac */ /* 0x000e6c0008000a00 */
[----:B0-----:R-:W0:Y:S02]  /*0170*/  MUFU.RCP64H R3, R7 ;  /* 0x0000000700037308 */ /* 0x001e240000001800 */
[----:B0-----:R-:W-:-:S08]  /*0180*/  DFMA R8, -R6, R2, 1 ;  /* 0x3ff000000608742b */ /* 0x001fd00000000102 */
[----:B------:R-:W-:-:S08]  /*0190*/  DFMA R8, R8, R8, R8 ;  /* 0x000000080808722b */ /* 0x000fd00000000008 */
[----:B------:R-:W-:-:S08]  /*01a0*/  DFMA R8, R2, R8, R2 ;  /* 0x000000080208722b */ /* 0x000fd00000000002 */
[----:B------:R-:W-:-:S08]  /*01b0*/  DFMA R2, -R6, R8, 1 ;  /* 0x3ff000000602742b */ /* 0x000fd00000000108 */
[----:B------:R-:W-:-:S08]  /*01c0*/  DFMA R2, R8, R2, R8 ;  /* 0x000000020802722b */ /* 0x000fd00000000008 */
[----:B------:R-:W-:-:S08]  /*01d0*/  DMUL R8, R2, 2 ;  /* 0x4000000002087828 */ /* 0x000fd00000000000 */
[----:B------:R-:W-:-:S08]  /*01e0*/  DFMA R10, -R6, R8, 2 ;  /* 0x40000000060a742b */ /* 0x000fd00000000108 */
[----:B------:R-:W-:-:S10]  /*01f0*/  DFMA R2, R2, R10, R8 ;  /* 0x0000000a0202722b */ /* 0x000fd40000000008 */
[----:B------:R-:W-:-:S05]  /*0200*/  FFMA R8, RZ, R7, R3 ;  /* 0x00000007ff087223 */ /* 0x000fca0000000003 */
[----:B------:R-:W-:-:S13]  /*0210*/  FSETP.GT.AND P0, PT, |R8|, 1.469367938527859385e-39, PT ;  /* 0x001000000800780b */ /* 0x000fda0003f04200 */
[----:B-1----:R-:W-:Y:S05]  /*0220*/  @P0 BRA `(.L_x_0) ;  /* 0x0000000000080947 */ /* 0x002fea0003800000 */
[----:B------:R-:W-:-:S07]  /*0230*/  MOV R8, 0x250 ;  /* 0x0000025000087802 */ /* 0x000fce0000000f00 */
[----:B------:R-:W-:Y:S05]  /*0240*/  CALL.REL.NOINC `($__internal_0_$__cuda_sm20_div_rn_f64_full) ;  /* 0x0000000000b87944 */ /* 0x000fea0003c00000 */
.L_x_0:
[----:B------:R-:W0:Y:S08]  /*0250*/  LDC.64 R8, c[0x0][0x388] ;  /* 0x0000e200ff087b82 */ /* 0x000e300000000a00 */
[----:B------:R-:W1:Y:S01]  /*0260*/  LDC.64 R6, c[0x0][0x390] ;  /* 0x0000e400ff067b82 */ /* 0x000e620000000a00 */
[----:B0-----:R-:W-:-:S05]  /*0270*/  IMAD.WIDE R8, R4, 0x8, R8 ;  /* 0x0000000804087825 */ /* 0x001fca00078e0208 */
[----:B------:R-:W2:Y:S04]  /*0280*/  LDG.E.64 R12, desc[UR4][R8.64] ;  /* 0x00000004080c7981 */ /* 0x000ea8000c1e1b00 */
[----:B------:R-:W3:Y:S04]  /*0290*/  LDG.E.64 R14, desc[UR4][R8.64+0x10] ;  /* 0x00001004080e7981 */ /* 0x000ee8000c1e1b00 */
[----:B------:R-:W4:Y:S01]  /*02a0*/  LDG.E.64 R10, desc[UR4][R8.64+0x8] ;  /* 0x00000804080a7981 */ /* 0x000f22000c1e1b00 */
[----:B-1----:R-:W-:-:S06]  /*02b0*/  IMAD.WIDE R6, R4, 0x8, R6 ;  /* 0x0000000804067825 */ /* 0x002fcc00078e0206 */
[----:B------:R-:W5:Y:S01]  /*02c0*/  LDG.E.64 R6, desc[UR4][R6.64+0x8] ;  /* 0x0000080406067981 */ /* 0x000f62000c1e1b00 */
[----:B--2---:R-:W-:-:S04]  /*02d0*/  IMAD.WIDE.U32 R18, R5, 0x8, R12 ;  /* 0x0000000805127825 */ /* 0x004fc800078e000c */
[C---:B---3--:R-:W-:Y:S02]  /*02e0*/  IMAD.WIDE.U32 R20, R5.reuse, 0x8, R14 ;  /* 0x0000000805147825 */ /* 0x048fe400078e000e */
[----:B------:R-:W2:Y:S04]  /*02f0*/  LD.E.64 R18, desc[UR4][R18.64+0x8] ;  /* 0x0000080412127980 */ /* 0x000ea8000c101b00 */
[----:B------:R-:W3:Y:S01]  /*0300*/  LD.E.64 R20, desc[UR4][R20.64+0x8] ;  /* 0x0000080414147980 */ /* 0x000ee2000c101b00 */
[----:B----4-:R-:W-:-:S05]  /*0310*/  IMAD.WIDE.U32 R16, R5, 0x8, R10 ;  /* 0x0000000805107825 */ /* 0x010fca00078e000a */
[----:B------:R-:W4:Y:S04]  /*0320*/  LD.E.64 R14, desc[UR4][R16.64] ;  /* 0x00000004100e7980 */ /* 0x000f28000c101b00 */
[----:B------:R-:W4:Y:S04]  /*0330*/  LD.E.64 R10, desc[UR4][R16.64+0x10] ;  /* 0x00001004100a7980 */ /* 0x000f28000c101b00 */
[----:B------:R-:W4:Y:S01]  /*0340*/  LD.E.64 R12, desc[UR4][R16.64+0x8] ;  /* 0x00000804100c7980 */ /* 0x000f22000c101b00 */
[----:B-----5:R-:W-:-:S06]  /*0350*/  IMAD.WIDE.U32 R8, R5, 0x8, R6 ;  /* 0x0000000805087825 */ /* 0x020fcc00078e0006 */
[----:B------:R-:W5:Y:S01]  /*0360*/  LD.E.64 R8, desc[UR4][R8.64+0x8] ;  /* 0x0000080408087980 */ /* 0x000f62000c101b00 */
[----:B--2---:R-:W-:-:S04]  /*0370*/  IMAD.WIDE.U32 R6, R0, 0x8, R18 ;  /* 0x0000000800067825 */ /* 0x004fc800078e0012 */
[C---:B---3--:R-:W-:Y:S02]  /*0380*/  IMAD.WIDE.U32 R4, R0.reuse, 0x8, R20 ;  /* 0x0000000800047825 */ /* 0x048fe400078e0014 */
[----:B------:R-:W2:Y:S04]  /*0390*/  LD.E.64 R6, desc[UR4][R6.64+0x8] ;  /* 0x0000080406067980 */ /* 0x000ea8000c101b00 */
[----:B------:R-:W2:Y:S01]  /*03a0*/  LD.E.64 R4, desc[UR4][R4.64+0x8] ;  /* 0x0000080404047980 */ /* 0x000ea2000c101b00 */
[----:B----4-:R-:W-:-:S04]  /*03b0*/  IMAD.WIDE.U32 R14, R0, 0x8, R14 ;  /* 0x00000008000e7825 */ /* 0x010fc800078e000e */
[C---:B------:R-:W-:Y:S02]  /*03c0*/  IMAD.WIDE.U32 R10, R0.reuse, 0x8, R10 ;  /* 0x00000008000a7825 */ /* 0x040fe400078e000a */
[----:B------:R-:W3:Y:S04]  /*03d0*/  LD.E.64 R14, desc[UR4][R14.64+0x8] ;  /* 0x000008040e0e7980 */ /* 0x000ee8000c101b00 */
[----:B------:R-:W4:Y:S01]  /*03e0*/  LD.E.64 R10, desc[UR4][R10.64+0x8] ;  /* 0x000008040a0a7980 */ /* 0x000f22000c101b00 */
[----:B------:R-:W-:-:S05]  /*03f0*/  IMAD.WIDE.U32 R20, R0, 0x8, R12 ;  /* 0x0000000800147825 */ /* 0x000fca00078e000c */
[----:B------:R-:W4:Y:S01]  /*0400*/  LD.E.64 R16, desc[UR4][R20.64] ;  /* 0x0000000414107980 */ /* 0x000f22000c101b00 */
[----:B-----5:R-:W-:-:S03]  /*0410*/  IMAD.WIDE.U32 R8, R0, 0x8, R8 ;  /* 0x0000000800087825 */ /* 0x020fc600078e0008 */
[----:B------:R-:W5:Y:S04]  /*0420*/  LD.E.64 R12, desc[UR4][R20.64+0x10] ;  /* 0x00001004140c7980 */ /* 0x000f68000c101b00 */
[----:B------:R-:W5:Y:S04]  /*0430*/  LD.E.64 R8, desc[UR4][R8.64+0x8] ;  /* 0x0000080408087980 */ /* 0x000f68000c101b00 */
[----:B------:R-:W5:Y:S01]  /*0440*/  LD.E.64 R18, desc[UR4][R20.64+0x8] ;  /* 0x0000080414127980 */ /* 0x000f62000c101b00 */
[----:B------:R-:W-:Y:S01]  /*0450*/  DMUL R2, R2, R2 ;  /* 0x0000000202027228 */ /* 0x000fe20000000000 */
[----:B------:R-:W-:Y:S01]  /*0460*/  UMOV UR6, 0x55555555 ;  /* 0x5555555500067882 */ /* 0x000fe20000000000 */
[----:B------:R-:W-:Y:S01]  /*0470*/  UMOV UR7, 0x3fc55555 ;  /* 0x3fc5555500077882 */ /* 0x000fe20000000000 */
[----:B--2---:R-:W-:Y:S01]  /*0480*/  DADD R4, R6, R4 ;  /* 0x0000000006047229 */ /* 0x004fe20000000004 */
[----:B------:R-:W0:Y:S07]  /*0490*/  LDC.64 R6, c[0x0][0x3a0] ;  /* 0x0000e800ff067b82 */ /* 0x000e2e0000000a00 */
[----:B---3--:R-:W-:-:S08]  /*04a0*/  DADD R4, R4, R14 ;  /* 0x0000000004047229 */ /* 0x008fd0000000000e */
[----:B----4-:R-:W-:-:S08]  /*04b0*/  DADD R4, R4, R10 ;  /* 0x0000000004047229 */ /* 0x010fd0000000000a */
[----:B------:R-:W-:-:S08]  /*04c0*/  DADD R4, R4, R16 ;  /* 0x0000000004047229 */ /* 0x000fd00000000010 */
[----:B-----5:R-:W-:-:S08]  /*04d0*/  DADD R4, R4, R12 ;  /* 0x0000000004047229 */ /* 0x020fd0000000000c */
[----:B------:R-:W-:-:S08]  /*04e0*/  DFMA R2, R2, R8, R4 ;  /* 0x000000080202722b */ /* 0x000fd00000000004 */
[----:B------:R-:W-:-:S08]  /*04f0*/  DFMA R2, R2, UR6, -R18 ;  /* 0x0000000602027c2b */ /* 0x000fd00008000812 */
[----:B------:R-:W-:-:S07]  /*0500*/  DMUL R2, R2, R2 ;  /* 0x0000000202027228 */ /* 0x000fce0000000000 */
[----:B0-----:R-:W-:Y:S01]  /*0510*/  REDG.E.ADD.F64.RN.STRONG.GPU desc[UR4][R6.64], R2 ;  /* 0x00000002060079a6 */ /* 0x001fe2000c12ff04 */
[----:B------:R-:W-:Y:S05]  /*0520*/  EXIT ;  /* 0x000000000000794d */ /* 0x000fea0003800000 */
        .weak           $__internal_0_$__cuda_sm20_div_rn_f64_full
        .type           $__internal_0_$__cuda_sm20_div_rn_f64_full,@function
        .size           $__internal_0_$__cuda_sm20_div_rn_f64_full,(.L_x_5 - $__internal_0_$__cuda_sm20_div_rn_f64_full)
$__internal_0_$__cuda_sm20_div_rn_f64_full:
[C---:B------:R-:W-:Y:S01]  /*0530*/  FSETP.GEU.AND P0, PT, |R7|.reuse, 1.469367938527859385e-39, PT ;  /* 0x001000000700780b */ /* 0x040fe20003f0e200 */
[----:B------:R-:W-:Y:S01]  /*0540*/  IMAD.MOV.U32 R10, RZ, RZ, 0x1 ;  /* 0x00000001ff0a7424 */ /* 0x000fe200078e00ff */
[C---:B------:R-:W-:Y:S01]  /*0550*/  LOP3.LUT R2, R7.reuse, 0x800fffff, RZ, 0xc0, !PT ;  /* 0x800fffff07027812 */ /* 0x040fe200078ec0ff */
[----:B------:R-:W-:Y:S01]  /*0560*/  IMAD.MOV.U32 R19, RZ, RZ, 0x40000000 ;  /* 0x40000000ff137424 */ /* 0x000fe200078e00ff */
[----:B------:R-:W-:Y:S01]  /*0570*/  LOP3.LUT R16, R7, 0x7ff00000, RZ, 0xc0, !PT ;  /* 0x7ff0000007107812 */ /* 0x000fe200078ec0ff */
[----:B------:R-:W-:Y:S01]  /*0580*/  IMAD.MOV.U32 R9, RZ, RZ, 0x1ca00000 ;  /* 0x1ca00000ff097424 */ /* 0x000fe200078e00ff */
[----:B------:R-:W-:Y:S01]  /*0590*/  LOP3.LUT R3, R2, 0x3ff00000, RZ, 0xfc, !PT ;  /* 0x3ff0000002037812 */ /* 0x000fe200078efcff */
[----:B------:R-:W-:Y:S01]  /*05a0*/  IMAD.MOV.U32 R2, RZ, RZ, R6 ;  /* 0x000000ffff027224 */ /* 0x000fe200078e0006 */
[----:B------:R-:W-:Y:S01]  /*05b0*/  ISETP.LE.U32.AND P1, PT, R16, 0x40000000, PT ;  /* 0x400000001000780c */ /* 0x000fe20003f23070 */
[----:B------:R-:W-:Y:S01]  /*05c0*/  IMAD.MOV.U32 R18, RZ, RZ, R16 ;  /* 0x000000ffff127224 */ /* 0x000fe200078e0010 */
[----:B------:R-:W-:Y:S01]  /*05d0*/  MOV R14, RZ ;  /* 0x000000ff000e7202 */ /* 0x000fe20000000f00 */
[----:B------:R-:W-:Y:S01]  /*05e0*/  VIADD R20, R19, 0xffffffff ;  /* 0xffffffff13147836 */ /* 0x000fe20000000000 */
[----:B------:R-:W-:Y:S01]  /*05f0*/  SEL R15, R9, 0x63400000, !P1 ;  /* 0x63400000090f7807 */ /* 0x000fe20004800000 */
[----:B------:R-:W-:-:S06]  /*0600*/  @!P0 DMUL R2, R6, 8.98846567431157953865e+307 ;  /* 0x7fe0000006028828 */ /* 0x000fcc0000000000 */
[----:B------:R-:W0:Y:S04]  /*0610*/  MUFU.RCP64H R11, R3 ;  /* 0x00000003000b7308 */ /* 0x000e280000001800 */
[----:B------:R-:W-:Y:S02]  /*0620*/  @!P0 LOP3.LUT R18, R3, 0x7ff00000, RZ, 0xc0, !PT ;  /* 0x7ff0000003128812 */ /* 0x000fe400078ec0ff */
[----:B------:R-:W-:-:S03]  /*0630*/  ISETP.GT.U32.AND P0, PT, R20, 0x7feffffe, PT ;  /* 0x7feffffe1400780c */ /* 0x000fc60003f04070 */
[----:B------:R-:W-:-:S05]  /*0640*/  VIADD R20, R18, 0xffffffff ;  /* 0xffffffff12147836 */ /* 0x000fca0000000000 */
[----:B------:R-:W-:Y:S01]  /*0650*/  ISETP.GT.U32.OR P0, PT, R20, 0x7feffffe, P0 ;  /* 0x7feffffe1400780c */ /* 0x000fe20000704470 */
[----:B0-----:R-:W-:-:S08]  /*0660*/  DFMA R12, R10, -R2, 1 ;  /* 0x3ff000000a0c742b */ /* 0x001fd00000000802 */
[----:B------:R-:W-:-:S08]  /*0670*/  DFMA R12, R12, R12, R12 ;  /* 0x0000000c0c0c722b */ /* 0x000fd0000000000c */
[----:B------:R-:W-:-:S08]  /*0680*/  DFMA R10, R10, R12, R10 ;  /* 0x0000000c0a0a722b */ /* 0x000fd0000000000a */
[----:B------:R-:W-:-:S08]  /*0690*/  DFMA R12, R10, -R2, 1 ;  /* 0x3ff000000a0c742b */ /* 0x000fd00000000802 */
[----:B------:R-:W-:-:S08]  /*06a0*/  DFMA R10, R10, R12, R10 ;  /* 0x0000000c0a0a722b */ /* 0x000fd0000000000a */
[----:B------:R-:W-:-:S08]  /*06b0*/  DMUL R12, R10, R14 ;  /* 0x0000000e0a0c7228 */ /* 0x000fd00000000000 */
[----:B------:R-:W-:-:S08]  /*06c0*/  DFMA R16, R12, -R2, R14 ;  /* 0x800000020c10722b */ /* 0x000fd0000000000e */
[----:B------:R-:W-:Y:S01]  /*06d0*/  DFMA R10, R10, R16, R12 ;  /* 0x000000100a0a722b */ /* 0x000fe2000000000c */
[----:B------:R-:W-:Y:S10]  /*06e0*/  @P0 BRA `(.L_x_1) ;  /* 0x0000000000740947 */ /* 0x000ff40003800000 */
[----:B------:R-:W-:Y:S02]  /*06f0*/  LOP3.LUT R16, R7, 0x7ff00000, RZ, 0xc0, !PT ;  /* 0x7ff0000007107812 */ /* 0x000fe400078ec0ff */
[----:B------:R-:W-:Y:S02]  /*0700*/  MOV R12, 0x40000000 ;  /* 0x40000000000c7802 */ /* 0x000fe40000000f00 */
[----:B------:R-:W-:Y:S01]  /*0710*/  ISETP.LE.U32.AND P0, PT, R16, 0x40000000, PT ;  /* 0x400000001000780c */ /* 0x000fe20003f03070 */
[----:B------:R-:W-:Y:S02]  /*0720*/  IMAD.MOV R13, RZ, RZ, -R16 ;  /* 0x000000ffff0d7224 */ /* 0x000fe400078e0a10 */
[----:B------:R-:W-:Y:S01]  /*0730*/  IMAD.MOV.U32 R16, RZ, RZ, RZ ;  /* 0x000000ffff107224 */ /* 0x000fe200078e00ff */
[----:B------:R-:W-:Y:S02]  /*0740*/  SEL R9, R9, 0x63400000, !P0 ;  /* 0x6340000009097807 */ /* 0x000fe40004000000 */
[----:B------:R-:W-:-:S04]  /*0750*/  VIADDMNMX R12, R13, R12, 0xb9600000, !PT ;  /* 0xb96000000d0c7446 */ /* 0x000fc8000780010c */
[----:B------:R-:W-:-:S05]  /*0760*/  VIMNMX R12, PT, PT, R12, 0x46a00000, PT ;  /* 0x46a000000c0c7848 */ /* 0x000fca0003fe0100 */
[----:B------:R-:W-:-:S04]  /*0770*/  IMAD.IADD R9, R12, 0x1, -R9 ;  /* 0x000000010c097824 */ /* 0x000fc800078e0a09 */
[----:B------:R-:W-:-:S06]  /*0780*/  VIADD R17, R9, 0x7fe00000 ;  /* 0x7fe0000009117836 */ /* 0x000fcc0000000000 */
[----:B------:R-:W-:-:S10]  /*0790*/  DMUL R12, R10, R16 ;  /* 0x000000100a0c7228 */ /* 0x000fd40000000000 */
[----:B------:R-:W-:-:S13]  /*07a0*/  FSETP.GTU.AND P0, PT, |R13|, 1.469367938527859385e-39, PT ;  /* 0x001000000d00780b */ /* 0x000fda0003f0c200 */
[----:B------:R-:W-:Y:S05]  /*07b0*/  @P0 BRA `(.L_x_2) ;  /* 0x0000000000840947 */ /* 0x000fea0003800000 */
[----:B------:R-:W-:Y:S01]  /*07c0*/  DFMA R2, R10, -R2, R14 ;  /* 0x800000020a02722b */ /* 0x000fe2000000000e */
[----:B------:R-:W-:-:S09]  /*07d0*/  MOV R16, RZ ;  /* 0x000000ff00107202 */ /* 0x000fd20000000f00 */
[C---:B------:R-:W-:Y:S02]  /*07e0*/  FSETP.NEU.AND P0, PT, R3.reuse, RZ, PT ;  /* 0x000000ff0300720b */ /* 0x040fe40003f0d000 */
[----:B------:R-:W-:-:S04]  /*07f0*/  LOP3.LUT R7, R3, 0x80000000, R7, 0x48, !PT ;  /* 0x8000000003077812 */ /* 0x000fc800078e4807 */
[----:B------:R-:W-:-:S07]  /*0800*/  LOP3.LUT R17, R7, R17, RZ, 0xfc, !PT ;  /* 0x0000001107117212 */ /* 0x000fce00078efcff */
[----:B------:R-:W-:Y:S05]  /*0810*/  @!P0 BRA `(.L_x_2) ;  /* 0x00000000006c8947 */ /* 0x000fea0003800000 */
[----:B------:R-:W-:Y:S01]  /*0820*/  IMAD.MOV R3, RZ, RZ, -R9 ;  /* 0x000000ffff037224 */ /* 0x000fe200078e0a09 */
[----:B------:R-:W-:Y:S01]  /*0830*/  IADD3 R9, PT, PT, -R9, -0x43300000, RZ ;  /* 0xbcd0000009097810 */ /* 0x000fe20007ffe1ff */
[----:B------:R-:W-:-:S06]  /*0840*/  IMAD.MOV.U32 R2, RZ, RZ, RZ ;  /* 0x000000ffff027224 */ /* 0x000fcc00078e00ff */
[----:B------:R-:W-:Y:S02]  /*0850*/  DFMA R2, R12, -R2, R10 ;  /* 0x800000020c02722b */ /* 0x000fe4000000000a */
[----:B------:R-:W-:-:S08]  /*0860*/  DMUL.RP R10, R10, R16 ;  /* 0x000000100a0a7228 */ /* 0x000fd00000008000 */
[----:B------:R-:W-:Y:S02]  /*0870*/  FSETP.NEU.AND P0, PT, |R3|, R9, PT ;  /* 0x000000090300720b */ /* 0x000fe40003f0d200 */
[----:B------:R-:W-:Y:S02]  /*0880*/  LOP3.LUT R7, R11, R7, RZ, 0x3c, !PT ;  /* 0x000000070b077212 */ /* 0x000fe400078e3cff */
[----:B------:R-:W-:Y:S02]  /*0890*/  FSEL R12, R10, R12, !P0 ;  /* 0x0000000c0a0c7208 */ /* 0x000fe40004000000 */
[----:B------:R-:W-:Y:S01]  /*08a0*/  FSEL R13, R7, R13, !P0 ;  /* 0x0000000d070d7208 */ /* 0x000fe20004000000 */
[----:B------:R-:W-:Y:S06]  /*08b0*/  BRA `(.L_x_2) ;  /* 0x0000000000447947 */ /* 0x000fec0003800000 */
.L_x_1:
[----:B------:R-:W-:-:S14]  /*08c0*/  DSETP.NAN.AND P0, PT, R6, R6, PT ;  /* 0x000000060600722a */ /* 0x000fdc0003f08000 */
[----:B------:R-:W-:Y:S05]  /*08d0*/  @P0 BRA `(.L_x_3) ;  /* 0x0000000000340947 */ /* 0x000fea0003800000 */
[----:B------:R-:W-:Y:S01]  /*08e0*/  ISETP.NE.AND P0, PT, R19, R18, PT ;  /* 0x000000121300720c */ /* 0x000fe20003f05270 */
[----:B------:R-:W-:Y:S02]  /*08f0*/  IMAD.MOV.U32 R12, RZ, RZ, 0x0 ;  /* 0x00000000ff0c7424 */ /* 0x000fe400078e00ff */
[----:B------:R-:W-:-:S10]  /*0900*/  IMAD.MOV.U32 R13, RZ, RZ, -0x80000 ;  /* 0xfff80000ff0d7424 */ /* 0x000fd400078e00ff */
[----:B------:R-:W-:Y:S05]  /*0910*/  @!P0 BRA `(.L_x_2) ;  /* 0x00000000002c8947 */ /* 0x000fea0003800000 */
[----:B------:R-:W-:Y:S02]  /*0920*/  ISETP.NE.AND P0, PT, R19, 0x7ff00000, PT ;  /* 0x7ff000001300780c */ /* 0x000fe40003f05270 */
[----:B------:R-:W-:Y:S02]  /*0930*/  LOP3.LUT R6, R7, 0x40000000, RZ, 0x3c, !PT ;  /* 0x4000000007067812 */ /* 0x000fe400078e3cff */
[----:B------:R-:W-:Y:S02]  /*0940*/  ISETP.EQ.OR P0, PT, R18, RZ, !P0 ;  /* 0x000000ff1200720c */ /* 0x000fe40004702670 */
[----:B------:R-:W-:-:S11]  /*0950*/  LOP3.LUT R13, R6, 0x80000000, RZ, 0xc0, !PT ;  /* 0x80000000060d7812 */ /* 0x000fd600078ec0ff */
[----:B------:R-:W-:Y:S02]  /*0960*/  @P0 LOP3.LUT R2, R13, 0x7ff00000, RZ, 0xfc, !PT ;  /* 0x7ff000000d020812 */ /* 0x000fe400078efcff */
[----:B------:R-:W-:Y:S01]  /*0970*/  @!P0 MOV R12, RZ ;  /* 0x000000ff000c8202 */ /* 0x000fe20000000f00 */
[----:B------:R-:W-:Y:S02]  /*0980*/  @P0 IMAD.MOV.U32 R12, RZ, RZ, RZ ;  /* 0x000000ffff0c0224 */ /* 0x000fe400078e00ff */
[----:B------:R-:W-:Y:S01]  /*0990*/  @P0 IMAD.MOV.U32 R13, RZ, RZ, R2 ;  /* 0x000000ffff0d0224 */ /* 0x000fe200078e0002 */
[----:B------:R-:W-:Y:S06]  /*09a0*/  BRA `(.L_x_2) ;  /* 0x0000000000087947 */ /* 0x000fec0003800000 */
.L_x_3:
[----:B------:R-:W-:Y:S01]  /*09b0*/  LOP3.LUT R13, R7, 0x80000, RZ, 0xfc, !PT ;  /* 0x00080000070d7812 */ /* 0x000fe200078efcff */
[----:B------:R-:W-:-:S07]  /*09c0*/  IMAD.MOV.U32 R12, RZ, RZ, R6 ;  /* 0x000000ffff0c7224 */ /* 0x000fce00078e0006 */
.L_x_2:
[----:B------:R-:W-:Y:S01]  /*09d0*/  IMAD.MOV.U32 R9, RZ, RZ, 0x0 ;  /* 0x00000000ff097424 */ /* 0x000fe200078e00ff */
[----:B------:R-:W-:Y:S01]  /*09e0*/  MOV R2, R12 ;  /* 0x0000000c00027202 */ /* 0x000fe20000000f00 */
[----:B------:R-:W-:Y:S02]  /*09f0*/  IMAD.MOV.U32 R3, RZ, RZ, R13 ;  /* 0x000000ffff037224 */ /* 0x000fe400078e000d */
[----:B------:R-:W-:Y:S05]  /*0a00*/  RET.REL.NODEC R8 `(_Z9iterationPPPdS1_S1_iiS_) ;  /* 0xfffffff4087c7950 */ /* 0x000fea0003c3ffff */
.L_x_4:
[----:B------:R-:W-:-:S00]  /*0a10*/  BRA `(.L_x_4) ;  /* 0xfffffffc00fc7947 */ /* 0x000fc0000383ffff */
[----:B------:R-:W-:-:S00]  /*0a20*/  NOP ;  /* 0x0000000000007918 */ /* 0x000fc00000000000 */
        /* <DEDUP_REMOVED lines=13> */
.L_x_5:


//--------------------- .nv.shared.reserved.0     --------------------------
	.section	.nv.shared.reserved.0,"aw",@nobits
	.weak		__nv_reservedSMEM_offset_0_alias
	.size		__nv_reservedSMEM_offset_0_alias, 0, 64
	.other		__nv_reservedSMEM_offset_0_alias,@"STO_CUDA_RESERVED_SHARED STV_DEFAULT"
__nv_reservedSMEM_offset_0_alias:
	.zero		0
	.zero		64


//--------------------- .nv.constant0._Z9iterationPPPdS1_S1_iiS_ --------------------------
	.section	.nv.constant0._Z9iterationPPPdS1_S1_iiS_,"a",@progbits
	.sectionflags	@""
	.align	4
.nv.constant0._Z9iterationPPPdS1_S1_iiS_:
	.zero		936


//--------------------- SYMBOLS --------------------------

	.type		.nv.reservedSmem.offset0,@object
	.size		.nv.reservedSmem.offset0,0x4
